	.headerflags	@"EF_CUDA_TEXMODE_UNIFIED EF_CUDA_64BIT_ADDRESS EF_CUDA_ACCELERATORS EF_CUDA_SM90 EF_CUDA_VIRTUAL_SM(EF_CUDA_SM90)"
	.elftype	@"ET_EXEC"


//--------------------- .nv.info                  --------------------------
	.section	.nv.info,"",@"SHT_CUDA_INFO"
	.align	4


	//----- nvinfo : EIATTR_REGCOUNT
	.align		4
        /*0000*/ 	.byte	0x04, 0x2f
        /*0002*/ 	.short	(.L_1 - .L_0)
	.align		4
.L_0:
        /*0004*/ 	.word	index@(triton_poi_fused_reflection_pad2d_8)
        /*0008*/ 	.word	0x0000000b


	//----- nvinfo : EIATTR_MIN_STACK_SIZE
	.align		4
.L_1:
        /*000c*/ 	.byte	0x04, 0x12
        /*000e*/ 	.short	(.L_3 - .L_2)
	.align		4
.L_2:
        /*0010*/ 	.word	index@(triton_poi_fused_reflection_pad2d_8)
        /*0014*/ 	.word	0x00000000


	//----- nvinfo : EIATTR_FRAME_SIZE
	.align		4
.L_3:
        /*0018*/ 	.byte	0x04, 0x11
        /*001a*/ 	.short	(.L_5 - .L_4)
	.align		4
.L_4:
        /*001c*/ 	.word	index@(triton_poi_fused_reflection_pad2d_8)
        /*0020*/ 	.word	0x00000000


	//----- nvinfo : EIATTR_MIN_STACK_SIZE
	.align		4
.L_5:
        /*0024*/ 	.byte	0x04, 0x12
        /*0026*/ 	.short	(.L_7 - .L_6)
	.align		4
.L_6:
        /*0028*/ 	.word	index@(triton_poi_fused_reflection_pad2d_8)
        /*002c*/ 	.word	0x00000000
.L_7:


//--------------------- .nv.info.triton_poi_fused_reflection_pad2d_8 --------------------------
	.section	.nv.info.triton_poi_fused_reflection_pad2d_8,"",@"SHT_CUDA_INFO"
	.sectionflags	@""
	.align	4


	//----- nvinfo : EIATTR_CUDA_API_VERSION
	.align		4
        /*0000*/ 	.byte	0x04, 0x37
        /*0002*/ 	.short	(.L_9 - .L_8)
.L_8:
        /*0004*/ 	.word	0x0000007c


	//----- nvinfo : EIATTR_KPARAM_INFO
	.align		4
.L_9:
        /*0008*/ 	.byte	0x04, 0x17
        /*000a*/ 	.short	(.L_11 - .L_10)
.L_10:
        /*000c*/ 	.word	0x00000000
        /*0010*/ 	.short	0x0002
        /*0012*/ 	.short	0x0010
        /*0014*/ 	.byte	0x00, 0xf0, 0x11, 0x00


	//----- nvinfo : EIATTR_KPARAM_INFO
	.align		4
.L_11:
        /*0018*/ 	.byte	0x04, 0x17
        /*001a*/ 	.short	(.L_13 - .L_12)
.L_12:
        /*001c*/ 	.word	0x00000000
        /*0020*/ 	.short	0x0001
        /*0022*/ 	.short	0x0008
        /*0024*/ 	.byte	0x00, 0xf4, 0x21, 0x00


	//----- nvinfo : EIATTR_KPARAM_INFO
	.align		4
.L_13:
        /*0028*/ 	.byte	0x04, 0x17
        /*002a*/ 	.short	(.L_15 - .L_14)
.L_14:
        /*002c*/ 	.word	0x00000000
        /*0030*/ 	.short	0x0000
        /*0032*/ 	.short	0x0000
        /*0034*/ 	.byte	0x00, 0xf4, 0x21, 0x00


	//----- nvinfo : EIATTR_SPARSE_MMA_MASK
	.align		4
.L_15:
        /*0038*/ 	.byte	0x03, 0x50
        /*003a*/ 	.short	0x0000


	//----- nvinfo : EIATTR_MAXREG_COUNT
	.align		4
        /*003c*/ 	.byte	0x03, 0x1b
        /*003e*/ 	.short	0x00ff


	//----- nvinfo : EIATTR_EXIT_INSTR_OFFSETS
	.align		4
        /*0040*/ 	.byte	0x04, 0x1c
        /*0042*/ 	.short	(.L_17 - .L_16)


	//   ....[0]....
.L_16:
        /*0044*/ 	.word	0x000002e0


	//   ....[1]....
        /*0048*/ 	.word	0x00000300


	//----- nvinfo : EIATTR_REQNTID
	.align		4
.L_17:
        /*004c*/ 	.byte	0x04, 0x10
        /*004e*/ 	.short	(.L_19 - .L_18)
.L_18:
        /*0050*/ 	.word	0x00000080
        /*0054*/ 	.word	0x00000001
        /*0058*/ 	.word	0x00000001


	//----- nvinfo : EIATTR_CRS_STACK_SIZE
	.align		4
.L_19:
        /*005c*/ 	.byte	0x04, 0x1e
        /*005e*/ 	.short	(.L_21 - .L_20)
.L_20:
        /*0060*/ 	.word	0x00000000


	//----- nvinfo : EIATTR_CBANK_PARAM_SIZE
	.align		4
.L_21:
        /*0064*/ 	.byte	0x03, 0x19
        /*0066*/ 	.short	0x0014


	//----- nvinfo : EIATTR_PARAM_CBANK
	.align		4
        /*0068*/ 	.byte	0x04, 0x0a
        /*006a*/ 	.short	(.L_23 - .L_22)
	.align		4
.L_22:
        /*006c*/ 	.word	index@(.nv.constant0.triton_poi_fused_reflection_pad2d_8)
        /*0070*/ 	.short	0x0210
        /*0072*/ 	.short	0x0014


	//----- nvinfo : EIATTR_SW_WAR
	.align		4
.L_23:
        /*0074*/ 	.byte	0x04, 0x36
        /*0076*/ 	.short	(.L_25 - .L_24)
.L_24:
        /*0078*/ 	.word	0x00000008
.L_25:


//--------------------- .nv.callgraph             --------------------------
	.section	.nv.callgraph,"",@"SHT_CUDA_CALLGRAPH"
	.align	4
	.sectionentsize	8
	.align		4
        /*0000*/ 	.word	0x00000000
	.align		4
        /*0004*/ 	.word	0xffffffff
	.align		4
        /*0008*/ 	.word	0x00000000
	.align		4
        /*000c*/ 	.word	0xfffffffe
	.align		4
        /*0010*/ 	.word	0x00000000
	.align		4
        /*0014*/ 	.word	0xfffffffd
	.align		4
        /*0018*/ 	.word	0x00000000
	.align		4
        /*001c*/ 	.word	0xfffffffc


//--------------------- .text.triton_poi_fused_reflection_pad2d_8 --------------------------
	.section	.text.triton_poi_fused_reflection_pad2d_8,"ax",@progbits
	.align	128
        .global         triton_poi_fused_reflection_pad2d_8
        .type           triton_poi_fused_reflection_pad2d_8,@function
        .size           triton_poi_fused_reflection_pad2d_8,(.L_x_3 - triton_poi_fused_reflection_pad2d_8)
        .other          triton_poi_fused_reflection_pad2d_8,@"STO_CUDA_ENTRY STV_DEFAULT"
triton_poi_fused_reflection_pad2d_8:
.text.triton_poi_fused_reflection_pad2d_8:
[----:B------:R-:W0:Y:S02]  /*0000*/  LDC R1, c[0x0][0x28] ;  /* 0x00000a00ff017b82 */ /* 0x000e240000000800 */
[----:B------:R-:W1:Y:S01]  /*0010*/  S2R R5, SR_TID.X ;  /* 0x0000000000057919 */ /* 0x000e620000002100 */
[----:B------:R-:W-:Y:S01]  /*0020*/  ULDC.64 UR4, c[0x0][0x210] ;  /* 0x0000840000047ab9 */ /* 0x000fe20000000a00 */
[----:B------:R-:W-:Y:S01]  /*0030*/  BSSY B0, `(.L_x_0) ;  /* 0x000002a000007945 */ /* 0x000fe20003800000 */
[----:B------:R-:W2:Y:S01]  /*0040*/  S2R R0, SR_CTAID.X ;  /* 0x0000000000007919 */ /* 0x000ea20000002500 */
[----:B-1----:R-:W-:-:S05]  /*0050*/  LOP3.LUT R5, R5, 0x7f, RZ, 0xc0, !PT ;  /* 0x0000007f05057812 */ /* 0x002fca00078ec0ff */
[----:B--2---:R-:W-:-:S04]  /*0060*/  IMAD R5, R0, 0x80, R5 ;  /* 0x0000008000057824 */ /* 0x004fc800078e0205 */
[C---:B------:R-:W-:Y:S01]  /*0070*/  IMAD.HI R0, R5.reuse, 0x66666667, RZ ;  /* 0x6666666705007827 */ /* 0x040fe200078e02ff */
[----:B------:R-:W-:-:S04]  /*0080*/  ISETP.GE.AND P0, PT, R5, 0x190, PT ;  /* 0x000001900500780c */ /* 0x000fc80003f06270 */
[----:B------:R-:W-:-:S04]  /*0090*/  SHF.R.S32.HI R3, RZ, 0x1, R0 ;  /* 0x00000001ff037819 */ /* 0x000fc80000011400 */
[----:B------:R-:W-:-:S05]  /*00a0*/  LEA.HI R3, R0, R3, RZ, 0x1 ;  /* 0x0000000300037211 */ /* 0x000fca00078f08ff */
[----:B------:R-:W-:-:S05]  /*00b0*/  IMAD.HI R0, R3, 0x66666667, RZ ;  /* 0x6666666703007827 */ /* 0x000fca00078e02ff */
[----:B------:R-:W-:-:S04]  /*00c0*/  SHF.R.S32.HI R7, RZ, 0x1, R0 ;  /* 0x00000001ff077819 */ /* 0x000fc80000011400 */
[----:B------:R-:W-:Y:S01]  /*00d0*/  LEA.HI R7, R0, R7, RZ, 0x1 ;  /* 0x0000000700077211 */ /* 0x000fe200078f08ff */
[----:B------:R-:W-:-:S04]  /*00e0*/  IMAD R0, R3, 0x5, RZ ;  /* 0x0000000503007824 */ /* 0x000fc800078e02ff */
[----:B------:R-:W-:Y:S01]  /*00f0*/  IMAD R7, R7, 0x5, RZ ;  /* 0x0000000507077824 */ /* 0x000fe200078e02ff */
[----:B------:R-:W-:-:S04]  /*0100*/  LOP3.LUT R0, RZ, R0, RZ, 0x33, !PT ;  /* 0x00000000ff007212 */ /* 0x000fc800078e33ff */
[----:B------:R-:W-:-:S05]  /*0110*/  LOP3.LUT R2, RZ, R7, RZ, 0x33, !PT ;  /* 0x00000007ff027212 */ /* 0x000fca00078e33ff */
[----:B------:R-:W-:-:S05]  /*0120*/  IMAD.IADD R2, R3, 0x1, R2 ;  /* 0x0000000103027824 */ /* 0x000fca00078e0202 */
[----:B------:R-:W-:Y:S01]  /*0130*/  IABS R4, R2 ;  /* 0x0000000200047213 */ /* 0x000fe20000000000 */
[C---:B------:R-:W-:Y:S02]  /*0140*/  IMAD.IADD R2, R5.reuse, 0x1, R0 ;  /* 0x0000000105027824 */ /* 0x040fe400078e0200 */
[----:B------:R-:W-:-:S03]  /*0150*/  IMAD.HI R0, R5, 0x51eb851f, RZ ;  /* 0x51eb851f05007827 */ /* 0x000fc600078e02ff */
[----:B------:R-:W-:Y:S01]  /*0160*/  IABS R6, R2 ;  /* 0x0000000200067213 */ /* 0x000fe20000000000 */
[----:B------:R-:W-:Y:S01]  /*0170*/  VIADD R4, R4, 0xfffffffe ;  /* 0xfffffffe04047836 */ /* 0x000fe20000000000 */
[----:B------:R-:W1:Y:S01]  /*0180*/  LDC.64 R2, c[0x0][0x218] ;  /* 0x00008600ff027b82 */ /* 0x000e620000000a00 */
[----:B------:R-:W-:-:S03]  /*0190*/  SHF.R.U32.HI R7, RZ, 0x1f, R0 ;  /* 0x0000001fff077819 */ /* 0x000fc60000011600 */
[----:B------:R-:W-:Y:S01]  /*01a0*/  IABS R8, R4 ;  /* 0x0000000400087213 */ /* 0x000fe20000000000 */
[----:B------:R-:W-:Y:S01]  /*01b0*/  VIADD R4, R6, 0xfffffffe ;  /* 0xfffffffe06047836 */ /* 0x000fe20000000000 */
[----:B------:R-:W-:-:S03]  /*01c0*/  LEA.HI.SX32 R7, R0, R7, 0x1d ;  /* 0x0000000700077211 */ /* 0x000fc600078feaff */
[----:B------:R-:W-:Y:S01]  /*01d0*/  IMAD.MOV.U32 R0, RZ, RZ, R8 ;  /* 0x000000ffff007224 */ /* 0x000fe200078e0008 */
[----:B------:R-:W-:Y:S01]  /*01e0*/  IABS R8, R4 ;  /* 0x0000000400087213 */ /* 0x000fe20000000000 */
[----:B------:R-:W-:Y:S02]  /*01f0*/  IMAD R7, R7, 0x9, RZ ;  /* 0x0000000907077824 */ /* 0x000fe400078e02ff */
[----:B------:R-:W-:-:S03]  /*0200*/  IMAD R0, R0, -0x3, RZ ;  /* 0xfffffffd00007824 */ /* 0x000fc600078e02ff */
[----:B------:R-:W-:Y:S02]  /*0210*/  SHF.R.S32.HI R4, RZ, 0x1f, R7 ;  /* 0x0000001fff047819 */ /* 0x000fe40000011407 */
[--C-:B------:R-:W-:Y:S02]  /*0220*/  IADD3 R6, P1, P2, R0, R7, -R8.reuse ;  /* 0x0000000700067210 */ /* 0x100fe40007a3e808 */
[----:B------:R-:W-:Y:S02]  /*0230*/  SHF.R.S32.HI R7, RZ, 0x1f, R8 ;  /* 0x0000001fff077819 */ /* 0x000fe40000011408 */
[----:B------:R-:W-:Y:S01]  /*0240*/  SHF.R.S32.HI R0, RZ, 0x1f, R0 ;  /* 0x0000001fff007819 */ /* 0x000fe20000011400 */
[----:B-1----:R-:W-:-:S03]  /*0250*/  IMAD.WIDE R2, R5, 0x4, R2 ;  /* 0x0000000405027825 */ /* 0x002fc600078e0202 */
[----:B------:R-:W-:Y:S02]  /*0260*/  IADD3.X R7, R0, R4, ~R7, P1, P2 ;  /* 0x0000000400077210 */ /* 0x000fe40000fe4c07 */
[----:B------:R-:W-:-:S04]  /*0270*/  LEA R4, P1, R6, UR4, 0x2 ;  /* 0x0000000406047c11 */ /* 0x000fc8000f8210ff */
[----:B------:R-:W-:Y:S01]  /*0280*/  LEA.HI.X R5, R6, UR5, R7, 0x2, P1 ;  /* 0x0000000506057c11 */ /* 0x000fe200088f1407 */
[----:B------:R-:W-:Y:S01]  /*0290*/  ULDC.64 UR4, c[0x0][0x208] ;  /* 0x0000820000047ab9 */ /* 0x000fe20000000a00 */
[----:B------:R-:W-:Y:S01]  /*02a0*/  IMAD.MOV.U32 R7, RZ, RZ, RZ ;  /* 0x000000ffff077224 */ /* 0x000fe200078e00ff */
[----:B------:R-:W-:Y:S06]  /*02b0*/  @P0 BRA `(.L_x_1) ;  /* 0x0000000000040947 */ /* 0x000fec0003800000 */
[----:B------:R1:W5:Y:S02]  /*02c0*/  LDG.E.EL R7, desc[UR4][R4.64+0x20] ;  /* 0x0000200404077981 */ /* 0x000364000c2e1900 */
.L_x_1:
[----:B------:R-:W-:Y:S05]  /*02d0*/  BSYNC B0 ;  /* 0x0000000000007941 */ /* 0x000fea0003800000 */
.L_x_0:
[----:B------:R-:W-:Y:S05]  /*02e0*/  @P0 EXIT ;  /* 0x000000000000094d */ /* 0x000fea0003800000 */
[----:B-----5:R-:W-:Y:S01]  /*02f0*/  STG.E desc[UR4][R2.64], R7 ;  /* 0x0000000702007986 */ /* 0x020fe2000c101904 */
[----:B------:R-:W-:Y:S05]  /*0300*/  EXIT ;  /* 0x000000000000794d */ /* 0x000fea0003800000 */
.L_x_2:
[----:B------:R-:W-:-:S00]  /*0310*/  BRA `(.L_x_2) ;  /* 0xfffffffc00fc7947 */ /* 0x000fc0000383ffff */
[----:B------:R-:W-:-:S00]  /*0320*/  NOP ;  /* 0x0000000000007918 */ /* 0x000fc00000000000 */
        /* <DEDUP_REMOVED lines=13> */
.L_x_3:


//--------------------- .nv.constant0.triton_poi_fused_reflection_pad2d_8 --------------------------
	.section	.nv.constant0.triton_poi_fused_reflection_pad2d_8,"a",@progbits
	.sectionflags	@""
	.align	4
.nv.constant0.triton_poi_fused_reflection_pad2d_8:
	.zero		548
